//
// Generated by NVIDIA NVVM Compiler
//
// Compiler Build ID: CL-36424714
// Cuda compilation tools, release 13.0, V13.0.88
// Based on NVVM 20.0.0
//

.version 9.0
.target sm_100
.address_size 64

	// .globl	_Z16helloWorldKernelv
.extern .func  (.param .b32 func_retval0) vprintf
(
	.param .b64 vprintf_param_0,
	.param .b64 vprintf_param_1
)
;
.global .align 1 .b8 $str[14] = {72, 101, 108, 108, 111, 32, 87, 111, 114, 108, 100, 33, 10};

.visible .entry _Z16helloWorldKernelv()
{
	.reg .b32 	%r<3>;
	.reg .b64 	%rd<3>;

	mov.u64 	%rd1, $str;
	cvta.global.u64 	%rd2, %rd1;
	{ // callseq 0, 0
	.param .b64 param0;
	st.param.b64 	[param0], %rd2;
	.param .b64 param1;
	st.param.b64 	[param1], 0;
	.param .b32 retval0;
	call.uni (retval0), 
	vprintf, 
	(
	param0, 
	param1
	);
	ld.param.b32 	%r1, [retval0];
	} // callseq 0
	ret;

}


// ===== COMPILED SASS (sm_100) =====

	.target	sm_100

	.elftype	@"ET_EXEC"


//--------------------- .note.nv.tkinfo           --------------------------
	.section	.note.nv.tkinfo,"",@"SHT_NOTE"
	.sectionflags	@"SHF_NOTE_NV_TKINFO"
	.tkinfo
        /*0018*/ 	.word	0x00000002
        /*0030*/ 	.string	""
        /*0030*/ 	.string	"ptxas"
        /*0030*/ 	.string	"Cuda compilation tools, release 13.0, V13.0.88"
        /*0030*/ 	.string	"Build cuda_13.0.r13.0/compiler.36424714_0"
        /*0030*/ 	.string	"-arch sm_100 -m 64 "



//--------------------- .note.nv.cuinfo           --------------------------
	.section	.note.nv.cuinfo,"",@"SHT_NOTE"
	.sectionflags	@"SHF_NOTE_NV_CUINFO"
        /*0018*/ 	.short	0x0002
        /*001a*/ 	.short	0x0064
        /*001c*/ 	.short	0x0082
	.zero		2


//--------------------- .nv.info                  --------------------------
	.section	.nv.info,"",@"SHT_CUDA_INFO"
	.align	4


	//----- nvinfo : EIATTR_REGCOUNT
	.align		4
        /*0000*/ 	.byte	0x04, 0x2f
        /*0002*/ 	.short	(.L_2 - .L_1)
	.align		4
.L_1:
        /*0004*/ 	.word	index@(_Z16helloWorldKernelv)
        /*0008*/ 	.word	0x00000018


	//----- nvinfo : EIATTR_FRAME_SIZE
	.align		4
.L_2:
        /*000c*/ 	.byte	0x04, 0x11
        /*000e*/ 	.short	(.L_4 - .L_3)
	.align		4
.L_3:
        /*0010*/ 	.word	index@(_Z16helloWorldKernelv)
        /*0014*/ 	.word	0x00000000


	//----- nvinfo : EIATTR_MIN_STACK_SIZE
	.align		4
.L_4:
        /*0018*/ 	.byte	0x04, 0x12
        /*001a*/ 	.short	(.L_6 - .L_5)
	.align		4
.L_5:
        /*001c*/ 	.word	index@(_Z16helloWorldKernelv)
        /*0020*/ 	.word	0x00000000
.L_6:


//--------------------- .nv.compat                --------------------------
	.section	.nv.compat,"",@"SHT_CUDA_COMPAT_INFO"
	.align	4
        /*0000*/ 	.byte	0x02, 0x09, 0x00, 0x00, 0x02, 0x02, 0x01, 0x00, 0x02, 0x05, 0x05, 0x00, 0x03, 0x07, 0x01, 0x01
        /*0010*/ 	.byte	0x02, 0x03, 0x00, 0x00, 0x02, 0x06, 0x01, 0x00, 0x04, 0x0b, 0x08, 0x00, 0x09, 0x00, 0x00, 0x00
        /*0020*/ 	.byte	0x00, 0x00, 0x00, 0x00


//--------------------- .nv.info._Z16helloWorldKernelv --------------------------
	.section	.nv.info._Z16helloWorldKernelv,"",@"SHT_CUDA_INFO"
	.sectionflags	@""
	.align	4


	//----- nvinfo : EIATTR_CUDA_API_VERSION
	.align		4
        /*0000*/ 	.byte	0x04, 0x37
        /*0002*/ 	.short	(.L_8 - .L_7)
.L_7:
        /*0004*/ 	.word	0x00000082


	//----- nvinfo : EIATTR_SPARSE_MMA_MASK
	.align		4
.L_8:
        /*0008*/ 	.byte	0x03, 0x50
        /*000a*/ 	.short	0x0000


	//----- nvinfo : EIATTR_MAXREG_COUNT
	.align		4
        /*000c*/ 	.byte	0x03, 0x1b
        /*000e*/ 	.short	0x00ff


	//----- nvinfo : EIATTR_EXTERNS
	.align		4
        /*0010*/ 	.byte	0x04, 0x0f
        /*0012*/ 	.short	(.L_10 - .L_9)


	//   ....[0]....
	.align		4
.L_9:
        /*0014*/ 	.word	index@(vprintf)


	//----- nvinfo : EIATTR_MERCURY_ISA_VERSION
	.align		4
.L_10:
        /*0018*/ 	.byte	0x03, 0x5f
        /*001a*/ 	.short	0x0101


	//----- nvinfo : EIATTR_VRC_CTA_INIT_COUNT
	.align		4
        /*001c*/ 	.byte	0x02, 0x4a
	.zero		1
	.zero		1


	//----- nvinfo : EIATTR_SYSCALL_OFFSETS
	.align		4
        /*0020*/ 	.byte	0x04, 0x46
        /*0022*/ 	.short	(.L_12 - .L_11)


	//   ....[0]....
.L_11:
        /*0024*/ 	.word	0x00000080


	//----- nvinfo : EIATTR_EXIT_INSTR_OFFSETS
	.align		4
.L_12:
        /*0028*/ 	.byte	0x04, 0x1c
        /*002a*/ 	.short	(.L_14 - .L_13)


	//   ....[0]....
.L_13:
        /*002c*/ 	.word	0x00000090


	//----- nvinfo : EIATTR_SW_WAR
	.align		4
.L_14:
        /*0030*/ 	.byte	0x04, 0x36
        /*0032*/ 	.short	(.L_16 - .L_15)
.L_15:
        /*0034*/ 	.word	0x00000008
.L_16:


//--------------------- .nv.callgraph             --------------------------
	.section	.nv.callgraph,"",@"SHT_CUDA_CALLGRAPH"
	.align	4
	.sectionentsize	8
	.align		4
        /*0000*/ 	.word	0x00000000
	.align		4
        /*0004*/ 	.word	0xffffffff
	.align		4
        /*0008*/ 	.word	index@(_Z16helloWorldKernelv)
	.align		4
        /*000c*/ 	.word	index@(vprintf)
	.align		4
        /*0010*/ 	.word	0x00000000
	.align		4
        /*0014*/ 	.word	0xfffffffe
	.align		4
        /*0018*/ 	.word	0x00000000
	.align		4
        /*001c*/ 	.word	0xfffffffd
	.align		4
        /*0020*/ 	.word	0x00000000
	.align		4
        /*0024*/ 	.word	0xfffffffc


//--------------------- .nv.constant4             --------------------------
	.section	.nv.constant4,"a",@progbits
	.align	8
	.align		8
.nv.constant4:
        /*0000*/ 	.dword	vprintf
	.align		8
        /*0008*/ 	.dword	$str


//--------------------- .text._Z16helloWorldKernelv --------------------------
	.section	.text._Z16helloWorldKernelv,"ax",@progbits
	.align	128
        .global         _Z16helloWorldKernelv
        .type           _Z16helloWorldKernelv,@function
        .size           _Z16helloWorldKernelv,(.L_x_2 - _Z16helloWorldKernelv)
        .other          _Z16helloWorldKernelv,@"STO_CUDA_ENTRY STV_DEFAULT"
_Z16helloWorldKernelv:
.text._Z16helloWorldKernelv:
[----:B------:R-:W0:Y:S01]  /*0000*/  LDC R1, c[0x0][0x37c] ;  /* 0x0000df00ff017b82 */ /* 0x000e220000000800 */
[----:B------:R-:W-:Y:S01]  /*0010*/  MOV R0, 0x0 ;  /* 0x0000000000007802 */ /* 0x000fe20000000f00 */
[----:B------:R-:W1:Y:S01]  /*0020*/  LDCU.64 UR4, c[0x4][0x8] ;  /* 0x01000100ff0477ac */ /* 0x000e620008000a00 */
[----:B------:R-:W-:-:S05]  /*0030*/  CS2R R6, SRZ ;  /* 0x0000000000067805 */ /* 0x000fca000001ff00 */
[----:B------:R2:W3:Y:S01]  /*0040*/  LDC.64 R2, c[0x4][R0] ;  /* 0x0100000000027b82 */ /* 0x0004e20000000a00 */
[----:B-1----:R-:W-:Y:S02]  /*0050*/  IMAD.U32 R4, RZ, RZ, UR4 ;  /* 0x00000004ff047e24 */ /* 0x002fe4000f8e00ff */
[----:B--2---:R-:W-:-:S07]  /*0060*/  IMAD.U32 R5, RZ, RZ, UR5 ;  /* 0x00000005ff057e24 */ /* 0x004fce000f8e00ff */
[----:B------:R-:W-:-:S07]  /*0070*/  LEPC R20, `(.L_x_0) ;  /* 0x000000001014794e */ /* 0x000fce0000000000 */
[----:B0--3--:R-:W-:Y:S05]  /*0080*/  CALL.ABS.NOINC R2 ;  /* 0x0000000002007343 */ /* 0x009fea0003c00000 */
.L_x_0:
[----:B------:R-:W-:Y:S05]  /*0090*/  EXIT ;  /* 0x000000000000794d */ /* 0x000fea0003800000 */
.L_x_1:
[----:B------:R-:W-:-:S00]  /*00a0*/  BRA `(.L_x_1) ;  /* 0xfffffffc00fc7947 */ /* 0x000fc0000383ffff */
[----:B------:R-:W-:-:S00]  /*00b0*/  NOP ;  /* 0x0000000000007918 */ /* 0x000fc00000000000 */
        /* <DEDUP_REMOVED lines=12> */
.L_x_2:


//--------------------- .nv.global.init           --------------------------
	.section	.nv.global.init,"aw",@progbits
.nv.global.init:
	.type		$str,@object
	.size		$str,(.L_0 - $str)
$str:
        /*0000*/ 	.byte	0x48, 0x65, 0x6c, 0x6c, 0x6f, 0x20, 0x57, 0x6f, 0x72, 0x6c, 0x64, 0x21, 0x0a, 0x00
.L_0:


//--------------------- .nv.shared.reserved.0     --------------------------
	.section	.nv.shared.reserved.0,"aw",@nobits
	.weak		__nv_reservedSMEM_offset_0_alias
	.size		__nv_reservedSMEM_offset_0_alias, 0, 64
	.other		__nv_reservedSMEM_offset_0_alias,@"STO_CUDA_RESERVED_SHARED STV_DEFAULT"
__nv_reservedSMEM_offset_0_alias:
	.zero		0
	.zero		64


//--------------------- .nv.constant0._Z16helloWorldKernelv --------------------------
	.section	.nv.constant0._Z16helloWorldKernelv,"a",@progbits
	.sectionflags	@""
	.align	4
.nv.constant0._Z16helloWorldKernelv:
	.zero		896


//--------------------- SYMBOLS --------------------------

	.type		.nv.reservedSmem.offset0,@object
	.size		.nv.reservedSmem.offset0,0x4
	.type		vprintf,@function
